//
// Generated by NVIDIA NVVM Compiler
//
// Compiler Build ID: CL-36424714
// Cuda compilation tools, release 13.0, V13.0.88
// Based on NVVM 20.0.0
//

.version 9.0
.target sm_100
.address_size 64

	// .globl	_Z8helloGPUv
.extern .func  (.param .b32 func_retval0) vprintf
(
	.param .b64 vprintf_param_0,
	.param .b64 vprintf_param_1
)
;
.global .align 1 .b8 $str[17] = {72, 101, 108, 108, 111, 32, 102, 114, 111, 109, 32, 71, 80, 85, 33, 10};

.visible .entry _Z8helloGPUv()
{
	.reg .b32 	%r<3>;
	.reg .b64 	%rd<3>;

	mov.u64 	%rd1, $str;
	cvta.global.u64 	%rd2, %rd1;
	{ // callseq 0, 0
	.param .b64 param0;
	st.param.b64 	[param0], %rd2;
	.param .b64 param1;
	st.param.b64 	[param1], 0;
	.param .b32 retval0;
	call.uni (retval0), 
	vprintf, 
	(
	param0, 
	param1
	);
	ld.param.b32 	%r1, [retval0];
	} // callseq 0
	ret;

}


// ===== COMPILED SASS (sm_100) =====

	.target	sm_100

	.elftype	@"ET_EXEC"


//--------------------- .note.nv.tkinfo           --------------------------
	.section	.note.nv.tkinfo,"",@"SHT_NOTE"
	.sectionflags	@"SHF_NOTE_NV_TKINFO"
	.tkinfo
        /*0018*/ 	.word	0x00000002
        /*0030*/ 	.string	""
        /*0030*/ 	.string	"ptxas"
        /*0030*/ 	.string	"Cuda compilation tools, release 13.0, V13.0.88"
        /*0030*/ 	.string	"Build cuda_13.0.r13.0/compiler.36424714_0"
        /*0030*/ 	.string	"-arch sm_100 -m 64 "



//--------------------- .note.nv.cuinfo           --------------------------
	.section	.note.nv.cuinfo,"",@"SHT_NOTE"
	.sectionflags	@"SHF_NOTE_NV_CUINFO"
        /*0018*/ 	.short	0x0002
        /*001a*/ 	.short	0x0064
        /*001c*/ 	.short	0x0082
	.zero		2


//--------------------- .nv.info                  --------------------------
	.section	.nv.info,"",@"SHT_CUDA_INFO"
	.align	4


	//----- nvinfo : EIATTR_REGCOUNT
	.align		4
        /*0000*/ 	.byte	0x04, 0x2f
        /*0002*/ 	.short	(.L_2 - .L_1)
	.align		4
.L_1:
        /*0004*/ 	.word	index@(_Z8helloGPUv)
        /*0008*/ 	.word	0x00000018


	//----- nvinfo : EIATTR_FRAME_SIZE
	.align		4
.L_2:
        /*000c*/ 	.byte	0x04, 0x11
        /*000e*/ 	.short	(.L_4 - .L_3)
	.align		4
.L_3:
        /*0010*/ 	.word	index@(_Z8helloGPUv)
        /*0014*/ 	.word	0x00000000


	//----- nvinfo : EIATTR_MIN_STACK_SIZE
	.align		4
.L_4:
        /*0018*/ 	.byte	0x04, 0x12
        /*001a*/ 	.short	(.L_6 - .L_5)
	.align		4
.L_5:
        /*001c*/ 	.word	index@(_Z8helloGPUv)
        /*0020*/ 	.word	0x00000000
.L_6:


//--------------------- .nv.compat                --------------------------
	.section	.nv.compat,"",@"SHT_CUDA_COMPAT_INFO"
	.align	4
        /*0000*/ 	.byte	0x02, 0x09, 0x00, 0x00, 0x02, 0x02, 0x01, 0x00, 0x02, 0x05, 0x05, 0x00, 0x03, 0x07, 0x01, 0x01
        /*0010*/ 	.byte	0x02, 0x03, 0x00, 0x00, 0x02, 0x06, 0x01, 0x00, 0x04, 0x0b, 0x08, 0x00, 0x09, 0x00, 0x00, 0x00
        /*0020*/ 	.byte	0x00, 0x00, 0x00, 0x00


//--------------------- .nv.info._Z8helloGPUv     --------------------------
	.section	.nv.info._Z8helloGPUv,"",@"SHT_CUDA_INFO"
	.sectionflags	@""
	.align	4


	//----- nvinfo : EIATTR_CUDA_API_VERSION
	.align		4
        /*0000*/ 	.byte	0x04, 0x37
        /*0002*/ 	.short	(.L_8 - .L_7)
.L_7:
        /*0004*/ 	.word	0x00000082


	//----- nvinfo : EIATTR_SPARSE_MMA_MASK
	.align		4
.L_8:
        /*0008*/ 	.byte	0x03, 0x50
        /*000a*/ 	.short	0x0000


	//----- nvinfo : EIATTR_MAXREG_COUNT
	.align		4
        /*000c*/ 	.byte	0x03, 0x1b
        /*000e*/ 	.short	0x00ff


	//----- nvinfo : EIATTR_EXTERNS
	.align		4
        /*0010*/ 	.byte	0x04, 0x0f
        /*0012*/ 	.short	(.L_10 - .L_9)


	//   ....[0]....
	.align		4
.L_9:
        /*0014*/ 	.word	index@(vprintf)


	//----- nvinfo : EIATTR_MERCURY_ISA_VERSION
	.align		4
.L_10:
        /*0018*/ 	.byte	0x03, 0x5f
        /*001a*/ 	.short	0x0101


	//----- nvinfo : EIATTR_VRC_CTA_INIT_COUNT
	.align		4
        /*001c*/ 	.byte	0x02, 0x4a
	.zero		1
	.zero		1


	//----- nvinfo : EIATTR_SYSCALL_OFFSETS
	.align		4
        /*0020*/ 	.byte	0x04, 0x46
        /*0022*/ 	.short	(.L_12 - .L_11)


	//   ....[0]....
.L_11:
        /*0024*/ 	.word	0x00000080


	//----- nvinfo : EIATTR_EXIT_INSTR_OFFSETS
	.align		4
.L_12:
        /*0028*/ 	.byte	0x04, 0x1c
        /*002a*/ 	.short	(.L_14 - .L_13)


	//   ....[0]....
.L_13:
        /*002c*/ 	.word	0x00000090


	//----- nvinfo : EIATTR_SW_WAR
	.align		4
.L_14:
        /*0030*/ 	.byte	0x04, 0x36
        /*0032*/ 	.short	(.L_16 - .L_15)
.L_15:
        /*0034*/ 	.word	0x00000008
.L_16:


//--------------------- .nv.callgraph             --------------------------
	.section	.nv.callgraph,"",@"SHT_CUDA_CALLGRAPH"
	.align	4
	.sectionentsize	8
	.align		4
        /*0000*/ 	.word	0x00000000
	.align		4
        /*0004*/ 	.word	0xffffffff
	.align		4
        /*0008*/ 	.word	index@(_Z8helloGPUv)
	.align		4
        /*000c*/ 	.word	index@(vprintf)
	.align		4
        /*0010*/ 	.word	0x00000000
	.align		4
        /*0014*/ 	.word	0xfffffffe
	.align		4
        /*0018*/ 	.word	0x00000000
	.align		4
        /*001c*/ 	.word	0xfffffffd
	.align		4
        /*0020*/ 	.word	0x00000000
	.align		4
        /*0024*/ 	.word	0xfffffffc


//--------------------- .nv.constant4             --------------------------
	.section	.nv.constant4,"a",@progbits
	.align	8
	.align		8
.nv.constant4:
        /*0000*/ 	.dword	vprintf
	.align		8
        /*0008*/ 	.dword	$str


//--------------------- .text._Z8helloGPUv        --------------------------
	.section	.text._Z8helloGPUv,"ax",@progbits
	.align	128
        .global         _Z8helloGPUv
        .type           _Z8helloGPUv,@function
        .size           _Z8helloGPUv,(.L_x_2 - _Z8helloGPUv)
        .other          _Z8helloGPUv,@"STO_CUDA_ENTRY STV_DEFAULT"
_Z8helloGPUv:
.text._Z8helloGPUv:
[----:B------:R-:W0:Y:S01]  /*0000*/  LDC R1, c[0x0][0x37c] ;  /* 0x0000df00ff017b82 */ /* 0x000e220000000800 */
[----:B------:R-:W-:Y:S01]  /*0010*/  MOV R0, 0x0 ;  /* 0x0000000000007802 */ /* 0x000fe20000000f00 */
[----:B------:R-:W1:Y:S01]  /*0020*/  LDCU.64 UR4, c[0x4][0x8] ;  /* 0x01000100ff0477ac */ /* 0x000e620008000a00 */
[----:B------:R-:W-:-:S05]  /*0030*/  CS2R R6, SRZ ;  /* 0x0000000000067805 */ /* 0x000fca000001ff00 */
[----:B------:R2:W3:Y:S01]  /*0040*/  LDC.64 R2, c[0x4][R0] ;  /* 0x0100000000027b82 */ /* 0x0004e20000000a00 */
[----:B-1----:R-:W-:Y:S02]  /*0050*/  IMAD.U32 R4, RZ, RZ, UR4 ;  /* 0x00000004ff047e24 */ /* 0x002fe4000f8e00ff */
[----:B--2---:R-:W-:-:S07]  /*0060*/  IMAD.U32 R5, RZ, RZ, UR5 ;  /* 0x00000005ff057e24 */ /* 0x004fce000f8e00ff */
[----:B------:R-:W-:-:S07]  /*0070*/  LEPC R20, `(.L_x_0) ;  /* 0x000000001014794e */ /* 0x000fce0000000000 */
[----:B0--3--:R-:W-:Y:S05]  /*0080*/  CALL.ABS.NOINC R2 ;  /* 0x0000000002007343 */ /* 0x009fea0003c00000 */
.L_x_0:
[----:B------:R-:W-:Y:S05]  /*0090*/  EXIT ;  /* 0x000000000000794d */ /* 0x000fea0003800000 */
.L_x_1:
[----:B------:R-:W-:-:S00]  /*00a0*/  BRA `(.L_x_1) ;  /* 0xfffffffc00fc7947 */ /* 0x000fc0000383ffff */
[----:B------:R-:W-:-:S00]  /*00b0*/  NOP ;  /* 0x0000000000007918 */ /* 0x000fc00000000000 */
        /* <DEDUP_REMOVED lines=12> */
.L_x_2:


//--------------------- .nv.global.init           --------------------------
	.section	.nv.global.init,"aw",@progbits
.nv.global.init:
	.type		$str,@object
	.size		$str,(.L_0 - $str)
$str:
        /*0000*/ 	.byte	0x48, 0x65, 0x6c, 0x6c, 0x6f, 0x20, 0x66, 0x72, 0x6f, 0x6d, 0x20, 0x47, 0x50, 0x55, 0x21, 0x0a
        /*0010*/ 	.byte	0x00
.L_0:


//--------------------- .nv.shared.reserved.0     --------------------------
	.section	.nv.shared.reserved.0,"aw",@nobits
	.weak		__nv_reservedSMEM_offset_0_alias
	.size		__nv_reservedSMEM_offset_0_alias, 0, 64
	.other		__nv_reservedSMEM_offset_0_alias,@"STO_CUDA_RESERVED_SHARED STV_DEFAULT"
__nv_reservedSMEM_offset_0_alias:
	.zero		0
	.zero		64


//--------------------- .nv.constant0._Z8helloGPUv --------------------------
	.section	.nv.constant0._Z8helloGPUv,"a",@progbits
	.sectionflags	@""
	.align	4
.nv.constant0._Z8helloGPUv:
	.zero		896


//--------------------- SYMBOLS --------------------------

	.type		.nv.reservedSmem.offset0,@object
	.size		.nv.reservedSmem.offset0,0x4
	.type		vprintf,@function
